//
// Generated by NVIDIA NVVM Compiler
//
// Compiler Build ID: CL-36424714
// Cuda compilation tools, release 13.0, V13.0.88
// Based on NVVM 20.0.0
//

.version 9.0
.target sm_100
.address_size 64

	// .globl	_Z6kernelPi
.const .align 4 .b8 A[16384];
.const .align 4 .b8 B[12] = {0, 0, 0, 0, 1, 0, 0, 0, 2};

.visible .entry _Z6kernelPi(
	.param .u64 .ptr .align 1 _Z6kernelPi_param_0
)
{
	.reg .b32 	%r<5>;
	.reg .b64 	%rd<7>;

	ld.param.u64 	%rd1, [_Z6kernelPi_param_0];
	cvta.to.global.u64 	%rd2, %rd1;
	mov.u32 	%r1, %tid.x;
	mul.wide.u32 	%rd3, %r1, 4;
	mov.u64 	%rd4, A;
	add.s64 	%rd5, %rd4, %rd3;
	ld.const.u32 	%r2, [%rd5];
	ld.const.u32 	%r3, [B];
	add.s32 	%r4, %r3, %r2;
	add.s64 	%rd6, %rd2, %rd3;
	st.global.u32 	[%rd6], %r4;
	ret;

}


// ===== COMPILED SASS (sm_100) =====

	.target	sm_100

	.elftype	@"ET_EXEC"


//--------------------- .note.nv.tkinfo           --------------------------
	.section	.note.nv.tkinfo,"",@"SHT_NOTE"
	.sectionflags	@"SHF_NOTE_NV_TKINFO"
	.tkinfo
        /*0018*/ 	.word	0x00000002
        /*0030*/ 	.string	""
        /*0030*/ 	.string	"ptxas"
        /*0030*/ 	.string	"Cuda compilation tools, release 13.0, V13.0.88"
        /*0030*/ 	.string	"Build cuda_13.0.r13.0/compiler.36424714_0"
        /*0030*/ 	.string	"-arch sm_100 -m 64 "



//--------------------- .note.nv.cuinfo           --------------------------
	.section	.note.nv.cuinfo,"",@"SHT_NOTE"
	.sectionflags	@"SHF_NOTE_NV_CUINFO"
        /*0018*/ 	.short	0x0002
        /*001a*/ 	.short	0x0064
        /*001c*/ 	.short	0x0082
	.zero		2


//--------------------- .nv.info                  --------------------------
	.section	.nv.info,"",@"SHT_CUDA_INFO"
	.align	4


	//----- nvinfo : EIATTR_REGCOUNT
	.align		4
        /*0000*/ 	.byte	0x04, 0x2f
        /*0002*/ 	.short	(.L_3 - .L_2)
	.align		4
.L_2:
        /*0004*/ 	.word	index@(_Z6kernelPi)
        /*0008*/ 	.word	0x00000008


	//----- nvinfo : EIATTR_FRAME_SIZE
	.align		4
.L_3:
        /*000c*/ 	.byte	0x04, 0x11
        /*000e*/ 	.short	(.L_5 - .L_4)
	.align		4
.L_4:
        /*0010*/ 	.word	index@(_Z6kernelPi)
        /*0014*/ 	.word	0x00000000


	//----- nvinfo : EIATTR_MIN_STACK_SIZE
	.align		4
.L_5:
        /*0018*/ 	.byte	0x04, 0x12
        /*001a*/ 	.short	(.L_7 - .L_6)
	.align		4
.L_6:
        /*001c*/ 	.word	index@(_Z6kernelPi)
        /*0020*/ 	.word	0x00000000
.L_7:


//--------------------- .nv.compat                --------------------------
	.section	.nv.compat,"",@"SHT_CUDA_COMPAT_INFO"
	.align	4
        /*0000*/ 	.byte	0x02, 0x09, 0x00, 0x00, 0x02, 0x02, 0x01, 0x00, 0x02, 0x05, 0x05, 0x00, 0x03, 0x07, 0x01, 0x01
        /*0010*/ 	.byte	0x02, 0x03, 0x00, 0x00, 0x02, 0x06, 0x01, 0x00, 0x04, 0x0b, 0x08, 0x00, 0x09, 0x00, 0x00, 0x00
        /*0020*/ 	.byte	0x00, 0x00, 0x00, 0x00


//--------------------- .nv.info._Z6kernelPi      --------------------------
	.section	.nv.info._Z6kernelPi,"",@"SHT_CUDA_INFO"
	.sectionflags	@""
	.align	4


	//----- nvinfo : EIATTR_CUDA_API_VERSION
	.align		4
        /*0000*/ 	.byte	0x04, 0x37
        /*0002*/ 	.short	(.L_9 - .L_8)
.L_8:
        /*0004*/ 	.word	0x00000082


	//----- nvinfo : EIATTR_KPARAM_INFO
	.align		4
.L_9:
        /*0008*/ 	.byte	0x04, 0x17
        /*000a*/ 	.short	(.L_11 - .L_10)
.L_10:
        /*000c*/ 	.word	0x00000000
        /*0010*/ 	.short	0x0000
        /*0012*/ 	.short	0x0000
        /*0014*/ 	.byte	0x00, 0xf5, 0x21, 0x00


	//----- nvinfo : EIATTR_SPARSE_MMA_MASK
	.align		4
.L_11:
        /*0018*/ 	.byte	0x03, 0x50
        /*001a*/ 	.short	0x0000


	//----- nvinfo : EIATTR_MAXREG_COUNT
	.align		4
        /*001c*/ 	.byte	0x03, 0x1b
        /*001e*/ 	.short	0x00ff


	//----- nvinfo : EIATTR_MERCURY_ISA_VERSION
	.align		4
        /*0020*/ 	.byte	0x03, 0x5f
        /*0022*/ 	.short	0x0101


	//----- nvinfo : EIATTR_VRC_CTA_INIT_COUNT
	.align		4
        /*0024*/ 	.byte	0x02, 0x4a
	.zero		1
	.zero		1


	//----- nvinfo : EIATTR_EXIT_INSTR_OFFSETS
	.align		4
        /*0028*/ 	.byte	0x04, 0x1c
        /*002a*/ 	.short	(.L_13 - .L_12)


	//   ....[0]....
.L_12:
        /*002c*/ 	.word	0x000000c0


	//----- nvinfo : EIATTR_CBANK_PARAM_SIZE
	.align		4
.L_13:
        /*0030*/ 	.byte	0x03, 0x19
        /*0032*/ 	.short	0x0008


	//----- nvinfo : EIATTR_PARAM_CBANK
	.align		4
        /*0034*/ 	.byte	0x04, 0x0a
        /*0036*/ 	.short	(.L_15 - .L_14)
	.align		4
.L_14:
        /*0038*/ 	.word	index@(.nv.constant0._Z6kernelPi)
        /*003c*/ 	.short	0x0380
        /*003e*/ 	.short	0x0008


	//----- nvinfo : EIATTR_SW_WAR
	.align		4
.L_15:
        /*0040*/ 	.byte	0x04, 0x36
        /*0042*/ 	.short	(.L_17 - .L_16)
.L_16:
        /*0044*/ 	.word	0x00000008
.L_17:


//--------------------- .nv.callgraph             --------------------------
	.section	.nv.callgraph,"",@"SHT_CUDA_CALLGRAPH"
	.align	4
	.sectionentsize	8
	.align		4
        /*0000*/ 	.word	0x00000000
	.align		4
        /*0004*/ 	.word	0xffffffff
	.align		4
        /*0008*/ 	.word	0x00000000
	.align		4
        /*000c*/ 	.word	0xfffffffe
	.align		4
        /*0010*/ 	.word	0x00000000
	.align		4
        /*0014*/ 	.word	0xfffffffd
	.align		4
        /*0018*/ 	.word	0x00000000
	.align		4
        /*001c*/ 	.word	0xfffffffc


//--------------------- .nv.constant3             --------------------------
	.section	.nv.constant3,"a",@progbits
	.align	4
.nv.constant3:
	.type		A,@object
	.size		A,(B - A)
A:
	.zero		16384
	.type		B,@object
	.size		B,(.L_1 - B)
B:
        /*4000*/ 	.byte	0x00, 0x00, 0x00, 0x00, 0x01, 0x00, 0x00, 0x00, 0x02, 0x00, 0x00, 0x00
.L_1:


//--------------------- .text._Z6kernelPi         --------------------------
	.section	.text._Z6kernelPi,"ax",@progbits
	.align	128
        .global         _Z6kernelPi
        .type           _Z6kernelPi,@function
        .size           _Z6kernelPi,(.L_x_1 - _Z6kernelPi)
        .other          _Z6kernelPi,@"STO_CUDA_ENTRY STV_DEFAULT"
_Z6kernelPi:
.text._Z6kernelPi:
[----:B------:R-:W-:Y:S01]  /*0000*/  LDC R1, c[0x0][0x37c] ;  /* 0x0000df00ff017b82 */ /* 0x000fe20000000800 */
[----:B------:R-:W0:Y:S01]  /*0010*/  S2R R2, SR_TID.X ;  /* 0x0000000000027919 */ /* 0x000e220000002100 */
[----:B------:R-:W1:Y:S01]  /*0020*/  LDCU.64 UR8, c[0x0][0x380] ;  /* 0x00007000ff0877ac */ /* 0x000e620008000a00 */
[----:B------:R-:W2:Y:S01]  /*0030*/  LDCU UR6, c[0x3][0x4000] ;  /* 0x00c80000ff0677ac */ /* 0x000ea20008000800 */
[----:B------:R-:W3:Y:S01]  /*0040*/  LDCU.64 UR4, c[0x0][0x358] ;  /* 0x00006b00ff0477ac */ /* 0x000ee20008000a00 */
[----:B0-----:R-:W-:-:S04]  /*0050*/  IMAD.WIDE.U32 R2, R2, 0x4, RZ ;  /* 0x0000000402027825 */ /* 0x001fc800078e00ff */
[----:B------:R-:W-:Y:S01]  /*0060*/  IMAD.MOV.U32 R0, RZ, RZ, R2 ;  /* 0x000000ffff007224 */ /* 0x000fe200078e0002 */
[----:B-1----:R-:W-:-:S04]  /*0070*/  IADD3 R2, P0, PT, R2, UR8, RZ ;  /* 0x0000000802027c10 */ /* 0x002fc8000ff1e0ff */
[----:B------:R-:W-:Y:S01]  /*0080*/  IADD3.X R3, PT, PT, R3, UR9, RZ, P0, !PT ;  /* 0x0000000903037c10 */ /* 0x000fe200087fe4ff */
[----:B------:R-:W2:Y:S02]  /*0090*/  LDC R0, c[0x3][R0] ;  /* 0x00c0000000007b82 */ /* 0x000ea40000000800 */
[----:B--2---:R-:W-:-:S05]  /*00a0*/  IADD3 R5, PT, PT, R0, UR6, RZ ;  /* 0x0000000600057c10 */ /* 0x004fca000fffe0ff */
[----:B---3--:R-:W-:Y:S01]  /*00b0*/  STG.E desc[UR4][R2.64], R5 ;  /* 0x0000000502007986 */ /* 0x008fe2000c101904 */
[----:B------:R-:W-:Y:S05]  /*00c0*/  EXIT ;  /* 0x000000000000794d */ /* 0x000fea0003800000 */
.L_x_0:
[----:B------:R-:W-:-:S00]  /*00d0*/  BRA `(.L_x_0) ;  /* 0xfffffffc00fc7947 */ /* 0x000fc0000383ffff */
[----:B------:R-:W-:-:S00]  /*00e0*/  NOP ;  /* 0x0000000000007918 */ /* 0x000fc00000000000 */
        /* <DEDUP_REMOVED lines=9> */
.L_x_1:


//--------------------- .nv.shared.reserved.0     --------------------------
	.section	.nv.shared.reserved.0,"aw",@nobits
	.weak		__nv_reservedSMEM_offset_0_alias
	.size		__nv_reservedSMEM_offset_0_alias, 0, 64
	.other		__nv_reservedSMEM_offset_0_alias,@"STO_CUDA_RESERVED_SHARED STV_DEFAULT"
__nv_reservedSMEM_offset_0_alias:
	.zero		0
	.zero		64


//--------------------- .nv.constant0._Z6kernelPi --------------------------
	.section	.nv.constant0._Z6kernelPi,"a",@progbits
	.sectionflags	@""
	.align	4
.nv.constant0._Z6kernelPi:
	.zero		904


//--------------------- SYMBOLS --------------------------

	.type		.nv.reservedSmem.offset0,@object
	.size		.nv.reservedSmem.offset0,0x4
